//
// Generated by NVIDIA NVVM Compiler
//
// Compiler Build ID: CL-36424714
// Cuda compilation tools, release 13.0, V13.0.88
// Based on NVVM 20.0.0
//

.version 9.0
.target sm_100
.address_size 64

	// .globl	_Z20MatrixMultiplykernelPfS_S_iiii
// _ZZ20MatrixMultiplykernelPfS_S_iiiiE2As has been demoted
// _ZZ20MatrixMultiplykernelPfS_S_iiiiE2Bs has been demoted

.visible .entry _Z20MatrixMultiplykernelPfS_S_iiii(
	.param .u64 .ptr .align 1 _Z20MatrixMultiplykernelPfS_S_iiii_param_0,
	.param .u64 .ptr .align 1 _Z20MatrixMultiplykernelPfS_S_iiii_param_1,
	.param .u64 .ptr .align 1 _Z20MatrixMultiplykernelPfS_S_iiii_param_2,
	.param .u32 _Z20MatrixMultiplykernelPfS_S_iiii_param_3,
	.param .u32 _Z20MatrixMultiplykernelPfS_S_iiii_param_4,
	.param .u32 _Z20MatrixMultiplykernelPfS_S_iiii_param_5,
	.param .u32 _Z20MatrixMultiplykernelPfS_S_iiii_param_6
)
{
	.reg .pred 	%p<12>;
	.reg .b32 	%r<33>;
	.reg .b32 	%f<111>;
	.reg .b64 	%rd<13>;
	.reg .b64 	%fd<13>;
	// demoted variable
	.shared .align 4 .b8 _ZZ20MatrixMultiplykernelPfS_S_iiiiE2As[4096];
	// demoted variable
	.shared .align 4 .b8 _ZZ20MatrixMultiplykernelPfS_S_iiiiE2Bs[4096];
	ld.param.u64 	%rd3, [_Z20MatrixMultiplykernelPfS_S_iiii_param_0];
	ld.param.u64 	%rd4, [_Z20MatrixMultiplykernelPfS_S_iiii_param_1];
	ld.param.u64 	%rd5, [_Z20MatrixMultiplykernelPfS_S_iiii_param_2];
	ld.param.u32 	%r12, [_Z20MatrixMultiplykernelPfS_S_iiii_param_3];
	ld.param.u32 	%r13, [_Z20MatrixMultiplykernelPfS_S_iiii_param_4];
	ld.param.u32 	%r14, [_Z20MatrixMultiplykernelPfS_S_iiii_param_5];
	ld.param.u32 	%r15, [_Z20MatrixMultiplykernelPfS_S_iiii_param_6];
	mov.u32 	%r16, %ctaid.y;
	shl.b32 	%r17, %r16, 5;
	mov.u32 	%r1, %tid.y;
	add.s32 	%r2, %r17, %r1;
	mov.u32 	%r18, %ctaid.x;
	shl.b32 	%r19, %r18, 5;
	mov.u32 	%r3, %tid.x;
	add.s32 	%r4, %r19, %r3;
	cvt.rn.f64.s32 	%fd1, %r13;
	mul.f64 	%fd2, %fd1, 0d3FA0000000000000;
	setp.leu.f64 	%p1, %fd2, 0d0000000000000000;
	mov.f32 	%f110, 0f00000000;
	@%p1 bra 	$L__BB0_7;
	cvt.rn.f64.u32 	%fd3, %r3;
	shl.b32 	%r21, %r1, 7;
	mov.u32 	%r22, _ZZ20MatrixMultiplykernelPfS_S_iiiiE2As;
	add.s32 	%r5, %r22, %r21;
	shl.b32 	%r23, %r3, 2;
	add.s32 	%r6, %r5, %r23;
	mad.lo.s32 	%r7, %r13, %r2, %r3;
	cvt.rn.f64.s32 	%fd4, %r14;
	mov.u32 	%r24, _ZZ20MatrixMultiplykernelPfS_S_iiiiE2Bs;
	add.s32 	%r9, %r24, %r23;
	add.s32 	%r8, %r9, %r21;
	cvta.to.global.u64 	%rd1, %rd3;
	cvta.to.global.u64 	%rd2, %rd4;
	mov.f32 	%f110, 0f00000000;
	mov.b32 	%r32, 0;
	mov.f64 	%fd12, 0d0000000000000000;
$L__BB0_2:
	setp.ge.s32 	%p2, %r2, %r12;
	mul.f64 	%fd6, %fd12, 0d4040000000000000;
	add.f64 	%fd9, %fd6, %fd3;
	setp.geu.f64 	%p3, %fd9, %fd1;
	mov.f32 	%f108, 0f00000000;
	or.pred  	%p4, %p3, %p2;
	@%p4 bra 	$L__BB0_4;
	shl.b32 	%r26, %r32, 5;
	add.s32 	%r27, %r7, %r26;
	mul.wide.u32 	%rd6, %r27, 4;
	add.s64 	%rd7, %rd1, %rd6;
	ld.global.f32 	%f108, [%rd7];
$L__BB0_4:
	setp.ge.s32 	%p5, %r4, %r15;
	st.shared.f32 	[%r6], %f108;
	cvt.rn.f64.u32 	%fd10, %r1;
	add.f64 	%fd11, %fd6, %fd10;
	setp.geu.f64 	%p6, %fd11, %fd4;
	mov.f32 	%f109, 0f00000000;
	or.pred  	%p7, %p5, %p6;
	@%p7 bra 	$L__BB0_6;
	shl.b32 	%r28, %r32, 5;
	add.s32 	%r29, %r28, %r1;
	mad.lo.s32 	%r30, %r29, %r15, %r4;
	mul.wide.u32 	%rd8, %r30, 4;
	add.s64 	%rd9, %rd2, %rd8;
	ld.global.f32 	%f109, [%rd9];
$L__BB0_6:
	st.shared.f32 	[%r8], %f109;
	bar.sync 	0;
	ld.shared.f32 	%f12, [%r5];
	ld.shared.f32 	%f13, [%r9];
	fma.rn.f32 	%f14, %f12, %f13, %f110;
	ld.shared.f32 	%f15, [%r5+4];
	ld.shared.f32 	%f16, [%r9+128];
	fma.rn.f32 	%f17, %f15, %f16, %f14;
	ld.shared.f32 	%f18, [%r5+8];
	ld.shared.f32 	%f19, [%r9+256];
	fma.rn.f32 	%f20, %f18, %f19, %f17;
	ld.shared.f32 	%f21, [%r5+12];
	ld.shared.f32 	%f22, [%r9+384];
	fma.rn.f32 	%f23, %f21, %f22, %f20;
	ld.shared.f32 	%f24, [%r5+16];
	ld.shared.f32 	%f25, [%r9+512];
	fma.rn.f32 	%f26, %f24, %f25, %f23;
	ld.shared.f32 	%f27, [%r5+20];
	ld.shared.f32 	%f28, [%r9+640];
	fma.rn.f32 	%f29, %f27, %f28, %f26;
	ld.shared.f32 	%f30, [%r5+24];
	ld.shared.f32 	%f31, [%r9+768];
	fma.rn.f32 	%f32, %f30, %f31, %f29;
	ld.shared.f32 	%f33, [%r5+28];
	ld.shared.f32 	%f34, [%r9+896];
	fma.rn.f32 	%f35, %f33, %f34, %f32;
	ld.shared.f32 	%f36, [%r5+32];
	ld.shared.f32 	%f37, [%r9+1024];
	fma.rn.f32 	%f38, %f36, %f37, %f35;
	ld.shared.f32 	%f39, [%r5+36];
	ld.shared.f32 	%f40, [%r9+1152];
	fma.rn.f32 	%f41, %f39, %f40, %f38;
	ld.shared.f32 	%f42, [%r5+40];
	ld.shared.f32 	%f43, [%r9+1280];
	fma.rn.f32 	%f44, %f42, %f43, %f41;
	ld.shared.f32 	%f45, [%r5+44];
	ld.shared.f32 	%f46, [%r9+1408];
	fma.rn.f32 	%f47, %f45, %f46, %f44;
	ld.shared.f32 	%f48, [%r5+48];
	ld.shared.f32 	%f49, [%r9+1536];
	fma.rn.f32 	%f50, %f48, %f49, %f47;
	ld.shared.f32 	%f51, [%r5+52];
	ld.shared.f32 	%f52, [%r9+1664];
	fma.rn.f32 	%f53, %f51, %f52, %f50;
	ld.shared.f32 	%f54, [%r5+56];
	ld.shared.f32 	%f55, [%r9+1792];
	fma.rn.f32 	%f56, %f54, %f55, %f53;
	ld.shared.f32 	%f57, [%r5+60];
	ld.shared.f32 	%f58, [%r9+1920];
	fma.rn.f32 	%f59, %f57, %f58, %f56;
	ld.shared.f32 	%f60, [%r5+64];
	ld.shared.f32 	%f61, [%r9+2048];
	fma.rn.f32 	%f62, %f60, %f61, %f59;
	ld.shared.f32 	%f63, [%r5+68];
	ld.shared.f32 	%f64, [%r9+2176];
	fma.rn.f32 	%f65, %f63, %f64, %f62;
	ld.shared.f32 	%f66, [%r5+72];
	ld.shared.f32 	%f67, [%r9+2304];
	fma.rn.f32 	%f68, %f66, %f67, %f65;
	ld.shared.f32 	%f69, [%r5+76];
	ld.shared.f32 	%f70, [%r9+2432];
	fma.rn.f32 	%f71, %f69, %f70, %f68;
	ld.shared.f32 	%f72, [%r5+80];
	ld.shared.f32 	%f73, [%r9+2560];
	fma.rn.f32 	%f74, %f72, %f73, %f71;
	ld.shared.f32 	%f75, [%r5+84];
	ld.shared.f32 	%f76, [%r9+2688];
	fma.rn.f32 	%f77, %f75, %f76, %f74;
	ld.shared.f32 	%f78, [%r5+88];
	ld.shared.f32 	%f79, [%r9+2816];
	fma.rn.f32 	%f80, %f78, %f79, %f77;
	ld.shared.f32 	%f81, [%r5+92];
	ld.shared.f32 	%f82, [%r9+2944];
	fma.rn.f32 	%f83, %f81, %f82, %f80;
	ld.shared.f32 	%f84, [%r5+96];
	ld.shared.f32 	%f85, [%r9+3072];
	fma.rn.f32 	%f86, %f84, %f85, %f83;
	ld.shared.f32 	%f87, [%r5+100];
	ld.shared.f32 	%f88, [%r9+3200];
	fma.rn.f32 	%f89, %f87, %f88, %f86;
	ld.shared.f32 	%f90, [%r5+104];
	ld.shared.f32 	%f91, [%r9+3328];
	fma.rn.f32 	%f92, %f90, %f91, %f89;
	ld.shared.f32 	%f93, [%r5+108];
	ld.shared.f32 	%f94, [%r9+3456];
	fma.rn.f32 	%f95, %f93, %f94, %f92;
	ld.shared.f32 	%f96, [%r5+112];
	ld.shared.f32 	%f97, [%r9+3584];
	fma.rn.f32 	%f98, %f96, %f97, %f95;
	ld.shared.f32 	%f99, [%r5+116];
	ld.shared.f32 	%f100, [%r9+3712];
	fma.rn.f32 	%f101, %f99, %f100, %f98;
	ld.shared.f32 	%f102, [%r5+120];
	ld.shared.f32 	%f103, [%r9+3840];
	fma.rn.f32 	%f104, %f102, %f103, %f101;
	ld.shared.f32 	%f105, [%r5+124];
	ld.shared.f32 	%f106, [%r9+3968];
	fma.rn.f32 	%f110, %f105, %f106, %f104;
	bar.sync 	0;
	add.s32 	%r32, %r32, 1;
	cvt.rn.f64.u32 	%fd12, %r32;
	setp.gt.f64 	%p8, %fd2, %fd12;
	@%p8 bra 	$L__BB0_2;
$L__BB0_7:
	setp.ge.s32 	%p9, %r2, %r12;
	setp.ge.s32 	%p10, %r4, %r15;
	or.pred  	%p11, %p9, %p10;
	@%p11 bra 	$L__BB0_9;
	mad.lo.s32 	%r31, %r15, %r2, %r4;
	cvta.to.global.u64 	%rd10, %rd5;
	mul.wide.s32 	%rd11, %r31, 4;
	add.s64 	%rd12, %rd10, %rd11;
	st.global.f32 	[%rd12], %f110;
$L__BB0_9:
	ret;

}


// ===== COMPILED SASS (sm_100) =====

	.target	sm_100

	.elftype	@"ET_EXEC"


//--------------------- .note.nv.tkinfo           --------------------------
	.section	.note.nv.tkinfo,"",@"SHT_NOTE"
	.sectionflags	@"SHF_NOTE_NV_TKINFO"
	.tkinfo
        /*0018*/ 	.word	0x00000002
        /*0030*/ 	.string	""
        /*0030*/ 	.string	"ptxas"
        /*0030*/ 	.string	"Cuda compilation tools, release 13.0, V13.0.88"
        /*0030*/ 	.string	"Build cuda_13.0.r13.0/compiler.36424714_0"
        /*0030*/ 	.string	"-arch sm_100 -m 64 "



//--------------------- .note.nv.cuinfo           --------------------------
	.section	.note.nv.cuinfo,"",@"SHT_NOTE"
	.sectionflags	@"SHF_NOTE_NV_CUINFO"
        /*0018*/ 	.short	0x0002
        /*001a*/ 	.short	0x0064
        /*001c*/ 	.short	0x0082
	.zero		2


//--------------------- .nv.info                  --------------------------
	.section	.nv.info,"",@"SHT_CUDA_INFO"
	.align	4


	//----- nvinfo : EIATTR_REGCOUNT
	.align		4
        /*0000*/ 	.byte	0x04, 0x2f
        /*0002*/ 	.short	(.L_1 - .L_0)
	.align		4
.L_0:
        /*0004*/ 	.word	index@(_Z20MatrixMultiplykernelPfS_S_iiii)
        /*0008*/ 	.word	0x00000020


	//----- nvinfo : EIATTR_FRAME_SIZE
	.align		4
.L_1:
        /*000c*/ 	.byte	0x04, 0x11
        /*000e*/ 	.short	(.L_3 - .L_2)
	.align		4
.L_2:
        /*0010*/ 	.word	index@(_Z20MatrixMultiplykernelPfS_S_iiii)
        /*0014*/ 	.word	0x00000000


	//----- nvinfo : EIATTR_MIN_STACK_SIZE
	.align		4
.L_3:
        /*0018*/ 	.byte	0x04, 0x12
        /*001a*/ 	.short	(.L_5 - .L_4)
	.align		4
.L_4:
        /*001c*/ 	.word	index@(_Z20MatrixMultiplykernelPfS_S_iiii)
        /*0020*/ 	.word	0x00000000
.L_5:


//--------------------- .nv.compat                --------------------------
	.section	.nv.compat,"",@"SHT_CUDA_COMPAT_INFO"
	.align	4
        /*0000*/ 	.byte	0x02, 0x09, 0x00, 0x00, 0x02, 0x02, 0x01, 0x00, 0x02, 0x05, 0x05, 0x00, 0x03, 0x07, 0x01, 0x01
        /*0010*/ 	.byte	0x02, 0x03, 0x00, 0x00, 0x02, 0x06, 0x01, 0x00, 0x04, 0x0b, 0x08, 0x00, 0x01, 0x00, 0x00, 0x00
        /*0020*/ 	.byte	0x00, 0x00, 0x00, 0x00


//--------------------- .nv.info._Z20MatrixMultiplykernelPfS_S_iiii --------------------------
	.section	.nv.info._Z20MatrixMultiplykernelPfS_S_iiii,"",@"SHT_CUDA_INFO"
	.sectionflags	@""
	.align	4


	//----- nvinfo : EIATTR_CUDA_API_VERSION
	.align		4
        /*0000*/ 	.byte	0x04, 0x37
        /*0002*/ 	.short	(.L_7 - .L_6)
.L_6:
        /*0004*/ 	.word	0x00000082


	//----- nvinfo : EIATTR_KPARAM_INFO
	.align		4
.L_7:
        /*0008*/ 	.byte	0x04, 0x17
        /*000a*/ 	.short	(.L_9 - .L_8)
.L_8:
        /*000c*/ 	.word	0x00000000
        /*0010*/ 	.short	0x0006
        /*0012*/ 	.short	0x0024
        /*0014*/ 	.byte	0x00, 0xf0, 0x11, 0x00


	//----- nvinfo : EIATTR_KPARAM_INFO
	.align		4
.L_9:
        /*0018*/ 	.byte	0x04, 0x17
        /*001a*/ 	.short	(.L_11 - .L_10)
.L_10:
        /*001c*/ 	.word	0x00000000
        /*0020*/ 	.short	0x0005
        /*0022*/ 	.short	0x0020
        /*0024*/ 	.byte	0x00, 0xf0, 0x11, 0x00


	//----- nvinfo : EIATTR_KPARAM_INFO
	.align		4
.L_11:
        /*0028*/ 	.byte	0x04, 0x17
        /*002a*/ 	.short	(.L_13 - .L_12)
.L_12:
        /*002c*/ 	.word	0x00000000
        /*0030*/ 	.short	0x0004
        /*0032*/ 	.short	0x001c
        /*0034*/ 	.byte	0x00, 0xf0, 0x11, 0x00


	//----- nvinfo : EIATTR_KPARAM_INFO
	.align		4
.L_13:
        /*0038*/ 	.byte	0x04, 0x17
        /*003a*/ 	.short	(.L_15 - .L_14)
.L_14:
        /*003c*/ 	.word	0x00000000
        /*0040*/ 	.short	0x0003
        /*0042*/ 	.short	0x0018
        /*0044*/ 	.byte	0x00, 0xf0, 0x11, 0x00


	//----- nvinfo : EIATTR_KPARAM_INFO
	.align		4
.L_15:
        /*0048*/ 	.byte	0x04, 0x17
        /*004a*/ 	.short	(.L_17 - .L_16)
.L_16:
        /*004c*/ 	.word	0x00000000
        /*0050*/ 	.short	0x0002
        /*0052*/ 	.short	0x0010
        /*0054*/ 	.byte	0x00, 0xf5, 0x21, 0x00


	//----- nvinfo : EIATTR_KPARAM_INFO
	.align		4
.L_17:
        /*0058*/ 	.byte	0x04, 0x17
        /*005a*/ 	.short	(.L_19 - .L_18)
.L_18:
        /*005c*/ 	.word	0x00000000
        /*0060*/ 	.short	0x0001
        /*0062*/ 	.short	0x0008
        /*0064*/ 	.byte	0x00, 0xf5, 0x21, 0x00


	//----- nvinfo : EIATTR_KPARAM_INFO
	.align		4
.L_19:
        /*0068*/ 	.byte	0x04, 0x17
        /*006a*/ 	.short	(.L_21 - .L_20)
.L_20:
        /*006c*/ 	.word	0x00000000
        /*0070*/ 	.short	0x0000
        /*0072*/ 	.short	0x0000
        /*0074*/ 	.byte	0x00, 0xf5, 0x21, 0x00


	//----- nvinfo : EIATTR_SPARSE_MMA_MASK
	.align		4
.L_21:
        /*0078*/ 	.byte	0x03, 0x50
        /*007a*/ 	.short	0x0000


	//----- nvinfo : EIATTR_MAXREG_COUNT
	.align		4
        /*007c*/ 	.byte	0x03, 0x1b
        /*007e*/ 	.short	0x00ff


	//----- nvinfo : EIATTR_NUM_BARRIERS
	.align		4
        /*0080*/ 	.byte	0x02, 0x4c
        /*0082*/ 	.byte	0x01
	.zero		1


	//----- nvinfo : EIATTR_MERCURY_ISA_VERSION
	.align		4
        /*0084*/ 	.byte	0x03, 0x5f
        /*0086*/ 	.short	0x0101


	//----- nvinfo : EIATTR_VRC_CTA_INIT_COUNT
	.align		4
        /*0088*/ 	.byte	0x02, 0x4a
	.zero		1
	.zero		1


	//----- nvinfo : EIATTR_EXIT_INSTR_OFFSETS
	.align		4
        /*008c*/ 	.byte	0x04, 0x1c
        /*008e*/ 	.short	(.L_23 - .L_22)


	//   ....[0]....
.L_22:
        /*0090*/ 	.word	0x00000850


	//   ....[1]....
        /*0094*/ 	.word	0x000008a0


	//----- nvinfo : EIATTR_CBANK_PARAM_SIZE
	.align		4
.L_23:
        /*0098*/ 	.byte	0x03, 0x19
        /*009a*/ 	.short	0x0028


	//----- nvinfo : EIATTR_PARAM_CBANK
	.align		4
        /*009c*/ 	.byte	0x04, 0x0a
        /*009e*/ 	.short	(.L_25 - .L_24)
	.align		4
.L_24:
        /*00a0*/ 	.word	index@(.nv.constant0._Z20MatrixMultiplykernelPfS_S_iiii)
        /*00a4*/ 	.short	0x0380
        /*00a6*/ 	.short	0x0028


	//----- nvinfo : EIATTR_SW_WAR
	.align		4
.L_25:
        /*00a8*/ 	.byte	0x04, 0x36
        /*00aa*/ 	.short	(.L_27 - .L_26)
.L_26:
        /*00ac*/ 	.word	0x00000008
.L_27:


//--------------------- .nv.callgraph             --------------------------
	.section	.nv.callgraph,"",@"SHT_CUDA_CALLGRAPH"
	.align	4
	.sectionentsize	8
	.align		4
        /*0000*/ 	.word	0x00000000
	.align		4
        /*0004*/ 	.word	0xffffffff
	.align		4
        /*0008*/ 	.word	0x00000000
	.align		4
        /*000c*/ 	.word	0xfffffffe
	.align		4
        /*0010*/ 	.word	0x00000000
	.align		4
        /*0014*/ 	.word	0xfffffffd
	.align		4
        /*0018*/ 	.word	0x00000000
	.align		4
        /*001c*/ 	.word	0xfffffffc


//--------------------- .text._Z20MatrixMultiplykernelPfS_S_iiii --------------------------
	.section	.text._Z20MatrixMultiplykernelPfS_S_iiii,"ax",@progbits
	.align	128
        .global         _Z20MatrixMultiplykernelPfS_S_iiii
        .type           _Z20MatrixMultiplykernelPfS_S_iiii,@function
        .size           _Z20MatrixMultiplykernelPfS_S_iiii,(.L_x_3 - _Z20MatrixMultiplykernelPfS_S_iiii)
        .other          _Z20MatrixMultiplykernelPfS_S_iiii,@"STO_CUDA_ENTRY STV_DEFAULT"
_Z20MatrixMultiplykernelPfS_S_iiii:
.text._Z20MatrixMultiplykernelPfS_S_iiii:
[----:B------:R-:W-:Y:S01]  /*0000*/  LDC R1, c[0x0][0x37c] ;  /* 0x0000df00ff017b82 */ /* 0x000fe20000000800 */
[----:B------:R-:W0:Y:S01]  /*0010*/  LDCU UR7, c[0x0][0x39c] ;  /* 0x00007380ff0777ac */ /* 0x000e220008000800 */
[----:B------:R-:W1:Y:S01]  /*0020*/  S2R R17, SR_CTAID.Y ;  /* 0x0000000000117919 */ /* 0x000e620000002600 */
[----:B------:R-:W-:Y:S01]  /*0030*/  MOV R27, RZ ;  /* 0x000000ff001b7202 */ /* 0x000fe20000000f00 */
[----:B------:R-:W2:Y:S01]  /*0040*/  LDCU UR13, c[0x0][0x3a4] ;  /* 0x00007480ff0d77ac */ /* 0x000ea20008000800 */
[----:B------:R-:W1:Y:S01]  /*0050*/  S2R R0, SR_TID.Y ;  /* 0x0000000000007919 */ /* 0x000e620000002200 */
[----:B------:R-:W3:Y:S01]  /*0060*/  LDCU.64 UR8, c[0x0][0x358] ;  /* 0x00006b00ff0877ac */ /* 0x000ee20008000a00 */
[----:B------:R-:W4:Y:S01]  /*0070*/  S2R R16, SR_CTAID.X ;  /* 0x0000000000107919 */ /* 0x000f220000002500 */
[----:B------:R-:W4:Y:S01]  /*0080*/  S2R R6, SR_TID.X ;  /* 0x0000000000067919 */ /* 0x000f220000002100 */
[----:B0-----:R-:W0:Y:S02]  /*0090*/  I2F.F64 R24, UR7 ;  /* 0x0000000700187d12 */ /* 0x001e240008201c00 */
[----:B0-----:R-:W-:Y:S01]  /*00a0*/  DMUL R22, R24, 0.03125 ;  /* 0x3fa0000018167828 */ /* 0x001fe20000000000 */
[----:B-1----:R-:W-:-:S07]  /*00b0*/  LEA R17, R17, R0, 0x5 ;  /* 0x0000000011117211 */ /* 0x002fce00078e28ff */
[----:B------:R-:W-:Y:S01]  /*00c0*/  DSETP.GT.AND P0, PT, R22, RZ, PT ;  /* 0x000000ff1600722a */ /* 0x000fe20003f04000 */
[----:B----4-:R-:W-:-:S13]  /*00d0*/  LEA R16, R16, R6, 0x5 ;  /* 0x0000000610107211 */ /* 0x010fda00078e28ff */
[----:B--23--:R-:W-:Y:S05]  /*00e0*/  @!P0 BRA `(.L_x_0) ;  /* 0x0000000400cc8947 */ /* 0x00cfea0003800000 */
[----:B------:R-:W0:Y:S01]  /*00f0*/  S2UR UR6, SR_CgaCtaId ;  /* 0x00000000000679c3 */ /* 0x000e220000008800 */
[----:B------:R-:W1:Y:S01]  /*0100*/  LDCU UR10, c[0x0][0x3a0] ;  /* 0x00007400ff0a77ac */ /* 0x000e620008000800 */
[----:B------:R2:W3:Y:S01]  /*0110*/  I2F.F64.U32 R20, R6 ;  /* 0x0000000600147312 */ /* 0x0004e20000201800 */
[C---:B------:R-:W-:Y:S01]  /*0120*/  IMAD R4, R17.reuse, UR7, R6 ;  /* 0x0000000711047c24 */ /* 0x040fe2000f8e0206 */
[----:B------:R-:W-:Y:S01]  /*0130*/  MOV R27, RZ ;  /* 0x000000ff001b7202 */ /* 0x000fe20000000f00 */
[----:B------:R-:W4:Y:S01]  /*0140*/  LDCU UR11, c[0x0][0x398] ;  /* 0x00007300ff0b77ac */ /* 0x000f220008000800 */
[----:B------:R-:W-:Y:S02]  /*0150*/  MOV R5, RZ ;  /* 0x000000ff00057202 */ /* 0x000fe40000000f00 */
[----:B------:R-:W-:Y:S01]  /*0160*/  CS2R R12, SRZ ;  /* 0x00000000000c7805 */ /* 0x000fe2000001ff00 */
[----:B------:R-:W-:Y:S01]  /*0170*/  UMOV UR4, 0x400 ;  /* 0x0000040000047882 */ /* 0x000fe20000000000 */
[----:B------:R-:W2:Y:S01]  /*0180*/  LDCU UR12, c[0x0][0x3a4] ;  /* 0x00007480ff0c77ac */ /* 0x000ea20008000800 */
[----:B------:R-:W-:Y:S01]  /*0190*/  UIADD3 UR5, UPT, UPT, UR4, 0x1000, URZ ;  /* 0x0000100004057890 */ /* 0x000fe2000fffe0ff */
[----:B-1----:R-:W1:Y:S01]  /*01a0*/  I2F.F64 R18, UR10 ;  /* 0x0000000a00127d12 */ /* 0x002e620008201c00 */
[----:B----4-:R-:W-:Y:S01]  /*01b0*/  ISETP.GE.AND P1, PT, R17, UR11, PT ;  /* 0x0000000b11007c0c */ /* 0x010fe2000bf26270 */
[----:B0-----:R-:W-:-:S02]  /*01c0*/  ULEA UR4, UR6, UR4, 0x18 ;  /* 0x0000000406047291 */ /* 0x001fc4000f8ec0ff */
[----:B------:R-:W-:-:S04]  /*01d0*/  ULEA UR5, UR6, UR5, 0x18 ;  /* 0x0000000506057291 */ /* 0x000fc8000f8ec0ff */
[----:B------:R-:W-:Y:S02]  /*01e0*/  LEA R7, R0, UR4, 0x7 ;  /* 0x0000000400077c11 */ /* 0x000fe4000f8e38ff */
[C---:B------:R-:W-:Y:S02]  /*01f0*/  LEA R3, R6.reuse, UR5, 0x2 ;  /* 0x0000000506037c11 */ /* 0x040fe4000f8e10ff */
[----:B--2---:R-:W-:Y:S02]  /*0200*/  LEA R6, R6, R7, 0x2 ;  /* 0x0000000706067211 */ /* 0x004fe400078e10ff */
[----:B-1-3--:R-:W-:-:S07]  /*0210*/  LEA R2, R0, R3, 0x7 ;  /* 0x0000000300027211 */ /* 0x00afce00078e38ff */
.L_x_1:
[----:B------:R-:W0:Y:S01]  /*0220*/  I2F.F64.U32 R8, R0 ;  /* 0x0000000000087312 */ /* 0x000e220000201800 */
[----:B------:R-:W-:Y:S01]  /*0230*/  CS2R R28, SRZ ;  /* 0x00000000001c7805 */ /* 0x000fe2000001ff00 */
[C---:B0-----:R-:W-:Y:S02]  /*0240*/  DFMA R8, R12.reuse, 32, R8 ;  /* 0x404000000c08782b */ /* 0x041fe40000000008 */
[----:B------:R-:W-:-:S06]  /*0250*/  DFMA R12, R12, 32, R20 ;  /* 0x404000000c0c782b */ /* 0x000fcc0000000014 */
[----:B------:R-:W-:Y:S02]  /*0260*/  DSETP.GEU.AND P0, PT, R8, R18, PT ;  /* 0x000000120800722a */ /* 0x000fe40003f0e000 */
[----:B------:R-:W-:-:S04]  /*0270*/  DSETP.GEU.OR P2, PT, R12, R24, P1 ;  /* 0x000000180c00722a */ /* 0x000fc80000f4e400 */
[----:B------:R-:W-:-:S10]  /*0280*/  ISETP.GE.OR P0, PT, R16, UR12, P0 ;  /* 0x0000000c10007c0c */ /* 0x000fd40008706670 */
[----:B------:R-:W0:Y:S01]  /*0290*/  @!P2 LDC.64 R10, c[0x0][0x380] ;  /* 0x0000e000ff0aab82 */ /* 0x000e220000000a00 */
[C---:B------:R-:W-:Y:S02]  /*02a0*/  @!P2 LEA R13, R5.reuse, R4, 0x5 ;  /* 0x00000004050da211 */ /* 0x040fe400078e28ff */
[----:B------:R-:W-:-:S05]  /*02b0*/  @!P0 LEA R15, R5, R0, 0x5 ;  /* 0x00000000050f8211 */ /* 0x000fca00078e28ff */
[----:B------:R-:W1:Y:S01]  /*02c0*/  @!P0 LDC.64 R8, c[0x0][0x388] ;  /* 0x0000e200ff088b82 */ /* 0x000e620000000a00 */
[----:B------:R-:W-:Y:S02]  /*02d0*/  @!P0 IMAD R15, R15, UR12, R16 ;  /* 0x0000000c0f0f8c24 */ /* 0x000fe4000f8e0210 */
[----:B0-----:R-:W-:-:S05]  /*02e0*/  @!P2 IMAD.WIDE.U32 R10, R13, 0x4, R10 ;  /* 0x000000040d0aa825 */ /* 0x001fca00078e000a */
[----:B------:R-:W2:Y:S01]  /*02f0*/  @!P2 LDG.E R29, desc[UR8][R10.64] ;  /* 0x000000080a1da981 */ /* 0x000ea2000c1e1900 */
[----:B-1----:R-:W-:-:S05]  /*0300*/  @!P0 IMAD.WIDE.U32 R8, R15, 0x4, R8 ;  /* 0x000000040f088825 */ /* 0x002fca00078e0008 */
[----:B------:R-:W3:Y:S04]  /*0310*/  @!P0 LDG.E R28, desc[UR8][R8.64] ;  /* 0x00000008081c8981 */ /* 0x000ee8000c1e1900 */
[----:B--2---:R-:W-:Y:S04]  /*0320*/  STS [R6], R29 ;  /* 0x0000001d06007388 */ /* 0x004fe80000000800 */
[----:B---3--:R-:W-:Y:S01]  /*0330*/  STS [R2], R28 ;  /* 0x0000001c02007388 */ /* 0x008fe20000000800 */
[----:B------:R-:W-:Y:S06]  /*0340*/  BAR.SYNC.DEFER_BLOCKING 0x0 ;  /* 0x0000000000007b1d */ /* 0x000fec0000010000 */
[----:B------:R-:W-:Y:S04]  /*0350*/  LDS R8, [R3] ;  /* 0x0000000003087984 */ /* 0x000fe80000000800 */
[----:B------:R-:W0:Y:S04]  /*0360*/  LDS.128 R12, [R7] ;  /* 0x00000000070c7984 */ /* 0x000e280000000c00 */
[----:B------:R-:W1:Y:S04]  /*0370*/  LDS R9, [R3+0x80] ;  /* 0x0000800003097984 */ /* 0x000e680000000800 */
[----:B------:R-:W2:Y:S04]  /*0380*/  LDS R10, [R3+0x100] ;  /* 0x00010000030a7984 */ /* 0x000ea80000000800 */
[----:B------:R-:W3:Y:S04]  /*0390*/  LDS R26, [R3+0x180] ;  /* 0x00018000031a7984 */ /* 0x000ee80000000800 */
[----:B------:R-:W-:Y:S01]  /*03a0*/  LDS R29, [R3+0xe80] ;  /* 0x000e8000031d7984 */ /* 0x000fe20000000800 */
[----:B0-----:R-:W-:-:S04]  /*03b0*/  FFMA R12, R12, R8, R27 ;  /* 0x000000080c0c7223 */ /* 0x001fc8000000001b */
[----:B-1----:R-:W-:Y:S02]  /*03c0*/  FFMA R11, R9, R13, R12 ;  /* 0x0000000d090b7223 */ /* 0x002fe4000000000c */
[----:B------:R-:W-:Y:S02]  /*03d0*/  LDS R13, [R3+0x200] ;  /* 0x00020000030d7984 */ /* 0x000fe40000000800 */
[----:B--2---:R-:W-:Y:S02]  /*03e0*/  FFMA R27, R10, R14, R11 ;  /* 0x0000000e0a1b7223 */ /* 0x004fe4000000000b */
[----:B------:R-:W0:Y:S02]  /*03f0*/  LDS.128 R8, [R7+0x10] ;  /* 0x0000100007087984 */ /* 0x000e240000000c00 */
[----:B---3--:R-:W-:Y:S02]  /*0400*/  FFMA R15, R26, R15, R27 ;  /* 0x0000000f1a0f7223 */ /* 0x008fe4000000001b */
[----:B------:R-:W1:Y:S04]  /*0410*/  LDS R27, [R3+0x280] ;  /* 0x00028000031b7984 */ /* 0x000e680000000800 */
[----:B------:R-:W2:Y:S04]  /*0420*/  LDS R12, [R3+0x300] ;  /* 0x00030000030c7984 */ /* 0x000ea80000000800 */
[----:B------:R-:W3:Y:S01]  /*0430*/  LDS R26, [R3+0x380] ;  /* 0x00038000031a7984 */ /* 0x000ee20000000800 */
        /* <DEDUP_REMOVED lines=52> */
[----:B------:R-:W2:Y:S01]  /*0780*/  LDS R14, [R3+0xf80] ;  /* 0x000f8000030e7984 */ /* 0x000ea20000000800 */
[----:B------:R-:W-:Y:S01]  /*0790*/  IADD3 R5, PT, PT, R5, 0x1, RZ ;  /* 0x0000000105057810 */ /* 0x000fe20007ffe0ff */
[----:B0-----:R-:W-:-:S03]  /*07a0*/  FFMA R8, R8, R13, R27 ;  /* 0x0000000d08087223 */ /* 0x001fc6000000001b */
[----:B------:R-:W0:Y:S01]  /*07b0*/  I2F.F64.U32 R12, R5 ;  /* 0x00000005000c7312 */ /* 0x000e220000201800 */
[----:B------:R-:W-:Y:S01]  /*07c0*/  FFMA R8, R29, R9, R8 ;  /* 0x000000091d087223 */ /* 0x000fe20000000008 */
[----:B------:R-:W-:Y:S06]  /*07d0*/  BAR.SYNC.DEFER_BLOCKING 0x0 ;  /* 0x0000000000007b1d */ /* 0x000fec0000010000 */
[----:B0-----:R-:W-:Y:S01]  /*07e0*/  DSETP.GT.AND P0, PT, R22, R12, PT ;  /* 0x0000000c1600722a */ /* 0x001fe20003f04000 */
[----:B-1----:R-:W-:-:S04]  /*07f0*/  FFMA R15, R15, R10, R8 ;  /* 0x0000000a0f0f7223 */ /* 0x002fc80000000008 */
[----:B--2---:R-:W-:-:S09]  /*0800*/  FFMA R27, R14, R11, R15 ;  /* 0x0000000b0e1b7223 */ /* 0x004fd2000000000f */
[----:B------:R-:W-:Y:S05]  /*0810*/  @P0 BRA `(.L_x_1) ;  /* 0xfffffff800800947 */ /* 0x000fea000383ffff */
.L_x_0:
[----:B------:R-:W0:Y:S01]  /*0820*/  LDCU UR4, c[0x0][0x398] ;  /* 0x00007300ff0477ac */ /* 0x000e220008000800 */
[----:B------:R-:W-:-:S04]  /*0830*/  ISETP.GE.AND P0, PT, R16, UR13, PT ;  /* 0x0000000d10007c0c */ /* 0x000fc8000bf06270 */
[----:B0-----:R-:W-:-:S13]  /*0840*/  ISETP.GE.OR P0, PT, R17, UR4, P0 ;  /* 0x0000000411007c0c */ /* 0x001fda0008706670 */
[----:B------:R-:W-:Y:S05]  /*0850*/  @P0 EXIT ;  /* 0x000000000000094d */ /* 0x000fea0003800000 */
[----:B------:R-:W0:Y:S01]  /*0860*/  LDC.64 R2, c[0x0][0x390] ;  /* 0x0000e400ff027b82 */ /* 0x000e220000000a00 */
[----:B------:R-:W-:-:S04]  /*0870*/  IMAD R17, R17, UR13, R16 ;  /* 0x0000000d11117c24 */ /* 0x000fc8000f8e0210 */
[----:B0-----:R-:W-:-:S05]  /*0880*/  IMAD.WIDE R2, R17, 0x4, R2 ;  /* 0x0000000411027825 */ /* 0x001fca00078e0202 */
[----:B------:R-:W-:Y:S01]  /*0890*/  STG.E desc[UR8][R2.64], R27 ;  /* 0x0000001b02007986 */ /* 0x000fe2000c101908 */
[----:B------:R-:W-:Y:S05]  /*08a0*/  EXIT ;  /* 0x000000000000794d */ /* 0x000fea0003800000 */
.L_x_2:
[----:B------:R-:W-:-:S00]  /*08b0*/  BRA `(.L_x_2) ;  /* 0xfffffffc00fc7947 */ /* 0x000fc0000383ffff */
[----:B------:R-:W-:-:S00]  /*08c0*/  NOP ;  /* 0x0000000000007918 */ /* 0x000fc00000000000 */
        /* <DEDUP_REMOVED lines=11> */
.L_x_3:


//--------------------- .nv.shared._Z20MatrixMultiplykernelPfS_S_iiii --------------------------
	.section	.nv.shared._Z20MatrixMultiplykernelPfS_S_iiii,"aw",@nobits
	.sectionflags	@""
	.align	4
.nv.shared._Z20MatrixMultiplykernelPfS_S_iiii:
	.zero		9216


//--------------------- .nv.shared.reserved.0     --------------------------
	.section	.nv.shared.reserved.0,"aw",@nobits
	.weak		__nv_reservedSMEM_offset_0_alias
	.size		__nv_reservedSMEM_offset_0_alias, 0, 64
	.other		__nv_reservedSMEM_offset_0_alias,@"STO_CUDA_RESERVED_SHARED STV_DEFAULT"
__nv_reservedSMEM_offset_0_alias:
	.zero		0
	.zero		64


//--------------------- .nv.constant0._Z20MatrixMultiplykernelPfS_S_iiii --------------------------
	.section	.nv.constant0._Z20MatrixMultiplykernelPfS_S_iiii,"a",@progbits
	.sectionflags	@""
	.align	4
.nv.constant0._Z20MatrixMultiplykernelPfS_S_iiii:
	.zero		936


//--------------------- SYMBOLS --------------------------

	.type		.nv.reservedSmem.offset0,@object
	.size		.nv.reservedSmem.offset0,0x4
	.type		.nv.reservedSmem.cap,@object
	.size		.nv.reservedSmem.cap,0x4
